	.headerflags	@"EF_CUDA_TEXMODE_UNIFIED EF_CUDA_64BIT_ADDRESS EF_CUDA_ACCELERATORS EF_CUDA_SM90 EF_CUDA_VIRTUAL_SM(EF_CUDA_SM90)"
	.elftype	@"ET_EXEC"


//--------------------- .nv.info                  --------------------------
	.section	.nv.info,"",@"SHT_CUDA_INFO"
	.align	4


	//----- nvinfo : EIATTR_REGCOUNT
	.align		4
        /*0000*/ 	.byte	0x04, 0x2f
        /*0002*/ 	.short	(.L_1 - .L_0)
	.align		4
.L_0:
        /*0004*/ 	.word	index@(triton_poi_fused_1)
        /*0008*/ 	.word	0x0000001a


	//----- nvinfo : EIATTR_MIN_STACK_SIZE
	.align		4
.L_1:
        /*000c*/ 	.byte	0x04, 0x12
        /*000e*/ 	.short	(.L_3 - .L_2)
	.align		4
.L_2:
        /*0010*/ 	.word	index@(triton_poi_fused_1)
        /*0014*/ 	.word	0x00000000


	//----- nvinfo : EIATTR_FRAME_SIZE
	.align		4
.L_3:
        /*0018*/ 	.byte	0x04, 0x11
        /*001a*/ 	.short	(.L_5 - .L_4)
	.align		4
.L_4:
        /*001c*/ 	.word	index@(triton_poi_fused_1)
        /*0020*/ 	.word	0x00000000


	//----- nvinfo : EIATTR_MIN_STACK_SIZE
	.align		4
.L_5:
        /*0024*/ 	.byte	0x04, 0x12
        /*0026*/ 	.short	(.L_7 - .L_6)
	.align		4
.L_6:
        /*0028*/ 	.word	index@(triton_poi_fused_1)
        /*002c*/ 	.word	0x00000000
.L_7:


//--------------------- .nv.info.triton_poi_fused_1 --------------------------
	.section	.nv.info.triton_poi_fused_1,"",@"SHT_CUDA_INFO"
	.sectionflags	@""
	.align	4


	//----- nvinfo : EIATTR_CUDA_API_VERSION
	.align		4
        /*0000*/ 	.byte	0x04, 0x37
        /*0002*/ 	.short	(.L_9 - .L_8)
.L_8:
        /*0004*/ 	.word	0x0000007c


	//----- nvinfo : EIATTR_KPARAM_INFO
	.align		4
.L_9:
        /*0008*/ 	.byte	0x04, 0x17
        /*000a*/ 	.short	(.L_11 - .L_10)
.L_10:
        /*000c*/ 	.word	0x00000000
        /*0010*/ 	.short	0x0003
        /*0012*/ 	.short	0x0014
        /*0014*/ 	.byte	0x00, 0xf0, 0x11, 0x00


	//----- nvinfo : EIATTR_KPARAM_INFO
	.align		4
.L_11:
        /*0018*/ 	.byte	0x04, 0x17
        /*001a*/ 	.short	(.L_13 - .L_12)
.L_12:
        /*001c*/ 	.word	0x00000000
        /*0020*/ 	.short	0x0002
        /*0022*/ 	.short	0x0010
        /*0024*/ 	.byte	0x00, 0xf0, 0x11, 0x00


	//----- nvinfo : EIATTR_KPARAM_INFO
	.align		4
.L_13:
        /*0028*/ 	.byte	0x04, 0x17
        /*002a*/ 	.short	(.L_15 - .L_14)
.L_14:
        /*002c*/ 	.word	0x00000000
        /*0030*/ 	.short	0x0001
        /*0032*/ 	.short	0x0008
        /*0034*/ 	.byte	0x00, 0xf4, 0x21, 0x00


	//----- nvinfo : EIATTR_KPARAM_INFO
	.align		4
.L_15:
        /*0038*/ 	.byte	0x04, 0x17
        /*003a*/ 	.short	(.L_17 - .L_16)
.L_16:
        /*003c*/ 	.word	0x00000000
        /*0040*/ 	.short	0x0000
        /*0042*/ 	.short	0x0000
        /*0044*/ 	.byte	0x00, 0xf4, 0x21, 0x00


	//----- nvinfo : EIATTR_SPARSE_MMA_MASK
	.align		4
.L_17:
        /*0048*/ 	.byte	0x03, 0x50
        /*004a*/ 	.short	0x0000


	//----- nvinfo : EIATTR_MAXREG_COUNT
	.align		4
        /*004c*/ 	.byte	0x03, 0x1b
        /*004e*/ 	.short	0x00ff


	//----- nvinfo : EIATTR_EXIT_INSTR_OFFSETS
	.align		4
        /*0050*/ 	.byte	0x04, 0x1c
        /*0052*/ 	.short	(.L_19 - .L_18)


	//   ....[0]....
.L_18:
        /*0054*/ 	.word	0x000004e0


	//   ....[1]....
        /*0058*/ 	.word	0x00000530


	//----- nvinfo : EIATTR_REQNTID
	.align		4
.L_19:
        /*005c*/ 	.byte	0x04, 0x10
        /*005e*/ 	.short	(.L_21 - .L_20)
.L_20:
        /*0060*/ 	.word	0x00000080
        /*0064*/ 	.word	0x00000001
        /*0068*/ 	.word	0x00000001


	//----- nvinfo : EIATTR_CBANK_PARAM_SIZE
	.align		4
.L_21:
        /*006c*/ 	.byte	0x03, 0x19
        /*006e*/ 	.short	0x0018


	//----- nvinfo : EIATTR_PARAM_CBANK
	.align		4
        /*0070*/ 	.byte	0x04, 0x0a
        /*0072*/ 	.short	(.L_23 - .L_22)
	.align		4
.L_22:
        /*0074*/ 	.word	index@(.nv.constant0.triton_poi_fused_1)
        /*0078*/ 	.short	0x0210
        /*007a*/ 	.short	0x0018


	//----- nvinfo : EIATTR_SW_WAR
	.align		4
.L_23:
        /*007c*/ 	.byte	0x04, 0x36
        /*007e*/ 	.short	(.L_25 - .L_24)
.L_24:
        /*0080*/ 	.word	0x00000008
.L_25:


//--------------------- .nv.callgraph             --------------------------
	.section	.nv.callgraph,"",@"SHT_CUDA_CALLGRAPH"
	.align	4
	.sectionentsize	8
	.align		4
        /*0000*/ 	.word	0x00000000
	.align		4
        /*0004*/ 	.word	0xffffffff
	.align		4
        /*0008*/ 	.word	0x00000000
	.align		4
        /*000c*/ 	.word	0xfffffffe
	.align		4
        /*0010*/ 	.word	0x00000000
	.align		4
        /*0014*/ 	.word	0xfffffffd
	.align		4
        /*0018*/ 	.word	0x00000000
	.align		4
        /*001c*/ 	.word	0xfffffffc


//--------------------- .text.triton_poi_fused_1  --------------------------
	.section	.text.triton_poi_fused_1,"ax",@progbits
	.sectionflags	@"SHF_BARRIERS=1"
	.align	128
        .global         triton_poi_fused_1
        .type           triton_poi_fused_1,@function
        .size           triton_poi_fused_1,(.L_x_1 - triton_poi_fused_1)
        .other          triton_poi_fused_1,@"STO_CUDA_ENTRY STV_DEFAULT"
triton_poi_fused_1:
.text.triton_poi_fused_1:
[----:B------:R-:W0:Y:S02]  /*0000*/  LDC R1, c[0x0][0x28] ;  /* 0x00000a00ff017b82 */ /* 0x000e240000000800 */
[----:B------:R-:W1:Y:S01]  /*0010*/  S2R R2, SR_TID.X ;  /* 0x0000000000027919 */ /* 0x000e620000002100 */
[----:B------:R-:W2:Y:S01]  /*0020*/  LDC.64 R8, c[0x0][0x210] ;  /* 0x00008400ff087b82 */ /* 0x000ea20000000a00 */
[----:B------:R-:W-:Y:S01]  /*0030*/  CS2R R6, SRZ ;  /* 0x0000000000067805 */ /* 0x000fe2000001ff00 */
[----:B------:R-:W-:Y:S01]  /*0040*/  ULDC.64 UR6, c[0x0][0x208] ;  /* 0x0000820000067ab9 */ /* 0x000fe20000000a00 */
[----:B------:R-:W3:Y:S01]  /*0050*/  S2R R0, SR_CTAID.X ;  /* 0x0000000000007919 */ /* 0x000ee20000002500 */
[----:B------:R-:W4:Y:S01]  /*0060*/  S2R R16, SR_CTAID.Y ;  /* 0x0000000000107919 */ /* 0x000f220000002600 */
[----:B------:R-:W-:Y:S02]  /*0070*/  CS2R R10, SRZ ;  /* 0x00000000000a7805 */ /* 0x000fe4000001ff00 */
[----:B-1----:R-:W-:Y:S01]  /*0080*/  SHF.R.U32.HI R3, RZ, 0x2, R2 ;  /* 0x00000002ff037819 */ /* 0x002fe20000011602 */
[----:B------:R-:W-:Y:S02]  /*0090*/  IMAD.SHL.U32 R17, R2, 0x4, RZ ;  /* 0x0000000402117824 */ /* 0x000fe400078e00ff */
[----:B---3--:R-:W-:Y:S01]  /*00a0*/  IMAD.SHL.U32 R0, R0, 0x10, RZ ;  /* 0x0000001000007824 */ /* 0x008fe200078e00ff */
[----:B------:R-:W-:Y:S01]  /*00b0*/  SGXT.U32 R3, R3, 0x5 ;  /* 0x000000050303781a */ /* 0x000fe20000000000 */
[----:B----4-:R-:W-:-:S03]  /*00c0*/  IMAD.SHL.U32 R18, R16, 0x40, RZ ;  /* 0x0000004010127824 */ /* 0x010fc600078e00ff */
[----:B------:R-:W-:Y:S02]  /*00d0*/  LOP3.LUT R5, R0, 0xc, R17, 0xf8, !PT ;  /* 0x0000000c00057812 */ /* 0x000fe400078ef811 */
[----:B------:R-:W-:Y:S02]  /*00e0*/  LOP3.LUT R4, R18, R3, RZ, 0xfc, !PT ;  /* 0x0000000312047212 */ /* 0x000fe400078efcff */
[----:B------:R-:W-:-:S03]  /*00f0*/  ISETP.GE.AND P0, PT, R5, 0x10, PT ;  /* 0x000000100500780c */ /* 0x000fc60003f06270 */
[----:B------:R-:W-:Y:S01]  /*0100*/  IMAD R13, R4, 0x10, R5 ;  /* 0x00000010040d7824 */ /* 0x000fe200078e0205 */
[----:B------:R-:W-:-:S03]  /*0110*/  CS2R R4, SRZ ;  /* 0x0000000000047805 */ /* 0x000fc6000001ff00 */
[C---:B------:R-:W-:Y:S02]  /*0120*/  VIADD R15, R13.reuse, 0x200 ;  /* 0x000002000d0f7836 */ /* 0x040fe40000000000 */
[----:B--2---:R-:W-:-:S04]  /*0130*/  IMAD.WIDE R12, R13, 0x4, R8 ;  /* 0x000000040d0c7825 */ /* 0x004fc800078e0208 */
[----:B------:R-:W-:Y:S01]  /*0140*/  IMAD.WIDE R14, R15, 0x4, R8 ;  /* 0x000000040f0e7825 */ /* 0x000fe200078e0208 */
[----:B------:R-:W-:Y:S01]  /*0150*/  CS2R R8, SRZ ;  /* 0x0000000000087805 */ /* 0x000fe2000001ff00 */
[----:B------:R1:W2:Y:S05]  /*0160*/  @!P0 LDG.E.EL.128 R4, desc[UR6][R12.64] ;  /* 0x000000060c048981 */ /* 0x0002aa000c2e1d00 */
[----:B------:R3:W4:Y:S01]  /*0170*/  @!P0 LDG.E.EL.128 R8, desc[UR6][R14.64] ;  /* 0x000000060e088981 */ /* 0x000722000c2e1d00 */
[----:B------:R-:W5:Y:S01]  /*0180*/  S2UR UR5, SR_CgaCtaId ;  /* 0x00000000000579c3 */ /* 0x000f620000008800 */
[C---:B------:R-:W-:Y:S01]  /*0190*/  IMAD.SHL.U32 R19, R2.reuse, 0x100, RZ ;  /* 0x0000010002137824 */ /* 0x040fe200078e00ff */
[----:B------:R-:W-:Y:S01]  /*01a0*/  UMOV UR4, 0x400 ;  /* 0x0000040000047882 */ /* 0x000fe20000000000 */
[----:B------:R-:W-:-:S02]  /*01b0*/  LOP3.LUT R23, R2, 0x70, RZ, 0xc0, !PT ;  /* 0x0000007002177812 */ /* 0x000fc400078ec0ff */
[----:B------:R-:W-:Y:S02]  /*01c0*/  SHF.R.S32.HI R16, RZ, 0x19, R16 ;  /* 0x00000019ff107819 */ /* 0x000fe40000011410 */
[----:B------:R-:W-:-:S04]  /*01d0*/  LOP3.LUT R20, R19, 0x300, RZ, 0xc0, !PT ;  /* 0x0000030013147812 */ /* 0x000fc800078ec0ff */
[C---:B-1----:R-:W-:Y:S02]  /*01e0*/  LOP3.LUT R12, R20.reuse, 0x40, RZ, 0xfc, !PT ;  /* 0x00000040140c7812 */ /* 0x042fe400078efcff */
[C---:B------:R-:W-:Y:S02]  /*01f0*/  LOP3.LUT R13, R20.reuse, 0x80, RZ, 0xfc, !PT ;  /* 0x00000080140d7812 */ /* 0x040fe400078efcff */
[C---:B------:R-:W-:Y:S02]  /*0200*/  LOP3.LUT R3, R20.reuse, R3, RZ, 0xfc, !PT ;  /* 0x0000000314037212 */ /* 0x040fe400078efcff */
[----:B------:R-:W-:Y:S01]  /*0210*/  LOP3.LUT R19, R20, 0xc0, RZ, 0xfc, !PT ;  /* 0x000000c014137812 */ /* 0x000fe200078efcff */
[----:B-----5:R-:W-:-:S06]  /*0220*/  UPRMT UR4, UR5, 0x654, UR4 ;  /* 0x0000065405047896 */ /* 0x020fcc0008000004 */
[----:B------:R-:W-:Y:S02]  /*0230*/  LEA.HI R20, R20, UR4, RZ, 0x1e ;  /* 0x0000000414147c11 */ /* 0x000fe4000f8ff0ff */
[----:B------:R-:W-:Y:S02]  /*0240*/  LEA.HI R12, R12, UR4, RZ, 0x1e ;  /* 0x000000040c0c7c11 */ /* 0x000fe4000f8ff0ff */
[----:B---3--:R-:W-:Y:S02]  /*0250*/  LEA.HI R14, R13, UR4, RZ, 0x1e ;  /* 0x000000040d0e7c11 */ /* 0x008fe4000f8ff0ff */
[----:B------:R-:W-:Y:S01]  /*0260*/  LEA.HI R22, R19, UR4, RZ, 0x1e ;  /* 0x0000000413167c11 */ /* 0x000fe2000f8ff0ff */
[C---:B------:R-:W-:Y:S02]  /*0270*/  IMAD R19, R3.reuse, 0x4, R20 ;  /* 0x0000000403137824 */ /* 0x040fe400078e0214 */
[C---:B------:R-:W-:Y:S02]  /*0280*/  IMAD R20, R3.reuse, 0x4, R12 ;  /* 0x0000000403147824 */ /* 0x040fe400078e020c */
[----:B------:R-:W-:-:S02]  /*0290*/  IMAD R21, R3, 0x4, R14 ;  /* 0x0000000403157824 */ /* 0x000fc400078e020e */
[----:B------:R-:W-:Y:S01]  /*02a0*/  IMAD R22, R3, 0x4, R22 ;  /* 0x0000000403167824 */ /* 0x000fe200078e0216 */
[----:B------:R-:W-:Y:S01]  /*02b0*/  LOP3.LUT R3, R17, 0x1fc, RZ, 0xc0, !PT ;  /* 0x000001fc11037812 */ /* 0x000fe200078ec0ff */
[----:B------:R-:W-:Y:S01]  /*02c0*/  VIADD R12, R23, UR4 ;  /* 0x00000004170c7c36 */ /* 0x000fe20008000000 */
[----:B------:R-:W-:-:S03]  /*02d0*/  LOP3.LUT R17, R18, 0x3c, R17, 0xf8, !PT ;  /* 0x0000003c12117812 */ /* 0x000fc600078ef811 */
[----:B------:R-:W-:Y:S01]  /*02e0*/  IMAD R12, R3, 0x4, R12 ;  /* 0x00000004030c7824 */ /* 0x000fe200078e020c */
[----:B--2---:R-:W-:Y:S04]  /*02f0*/  STS [R19], R4 ;  /* 0x0000000413007388 */ /* 0x004fe80000000800 */
[----:B------:R1:W-:Y:S04]  /*0300*/  STS [R20+0x100], R5 ;  /* 0x0001000514007388 */ /* 0x0003e80000000800 */
[----:B------:R2:W-:Y:S04]  /*0310*/  STS [R21+0x200], R6 ;  /* 0x0002000615007388 */ /* 0x0005e80000000800 */
[----:B------:R3:W-:Y:S01]  /*0320*/  STS [R22+0x300], R7 ;  /* 0x0003000716007388 */ /* 0x0007e20000000800 */
[----:B-1----:R-:W1:Y:S03]  /*0330*/  LDC.64 R4, c[0x0][0x218] ;  /* 0x00008600ff047b82 */ /* 0x002e660000000a00 */
[----:B----4-:R4:W-:Y:S01]  /*0340*/  STS [R19+0x80], R8 ;  /* 0x0000800813007388 */ /* 0x0109e20000000800 */
[----:B--2---:R-:W-:-:S03]  /*0350*/  SGXT R6, R16, 0x1 ;  /* 0x000000011006781a */ /* 0x004fc60000000200 */
[----:B------:R-:W-:Y:S01]  /*0360*/  STS [R20+0x180], R9 ;  /* 0x0001800914007388 */ /* 0x000fe20000000800 */
[----:B------:R-:W-:-:S03]  /*0370*/  LEA.HI R6, R6, R17, RZ, 0x6 ;  /* 0x0000001106067211 */ /* 0x000fc600078f30ff */
[----:B------:R-:W-:Y:S01]  /*0380*/  STS [R21+0x280], R10 ;  /* 0x0002800a15007388 */ /* 0x000fe20000000800 */
[----:B---3--:R-:W-:Y:S01]  /*0390*/  SHF.R.U32.HI R7, RZ, 0x4, R2 ;  /* 0x00000004ff077819 */ /* 0x008fe20000011602 */
[C---:B------:R-:W-:Y:S02]  /*03a0*/  IMAD.SHL.U32 R2, R6.reuse, 0x10, RZ ;  /* 0x0000001006027824 */ /* 0x040fe400078e00ff */
[----:B------:R-:W-:Y:S01]  /*03b0*/  STS [R22+0x380], R11 ;  /* 0x0003800b16007388 */ /* 0x000fe20000000800 */
[----:B------:R-:W-:Y:S02]  /*03c0*/  SGXT.U32 R7, R7, 0x3 ;  /* 0x000000030707781a */ /* 0x000fe40000000000 */
[----:B------:R-:W-:Y:S01]  /*03d0*/  LOP3.LUT R6, R6, 0xffffffc0, RZ, 0xc0, !PT ;  /* 0xffffffc006067812 */ /* 0x000fe200078ec0ff */
[----:B------:R-:W-:Y:S01]  /*03e0*/  BAR.SYNC.DEFER_BLOCKING 0x0 ;  /* 0x0000000000007b1d */ /* 0x000fe20000010000 */
[----:B------:R-:W-:Y:S02]  /*03f0*/  LOP3.LUT R7, R0, R7, RZ, 0xfc, !PT ;  /* 0x0000000700077212 */ /* 0x000fe400078efcff */
[----:B------:R-:W-:-:S02]  /*0400*/  LOP3.LUT R2, R2, 0xfffffc00, RZ, 0xc0, !PT ;  /* 0xfffffc0002027812 */ /* 0x000fc400078ec0ff */
[----:B------:R-:W-:Y:S02]  /*0410*/  LOP3.LUT R0, R7, 0x8, RZ, 0xfc, !PT ;  /* 0x0000000807007812 */ /* 0x000fe400078efcff */
[----:B----4-:R-:W-:Y:S02]  /*0420*/  LOP3.LUT R8, R3, 0x200, RZ, 0xfc, !PT ;  /* 0x0000020003087812 */ /* 0x010fe400078efcff */
[----:B------:R-:W-:Y:S02]  /*0430*/  IADD3 R2, R2, R17, -R6 ;  /* 0x0000001102027210 */ /* 0x000fe40007ffe806 */
[C---:B------:R-:W-:Y:S02]  /*0440*/  ISETP.GE.AND P1, PT, R7.reuse, 0x10, PT ;  /* 0x000000100700780c */ /* 0x040fe40003f26270 */
[----:B------:R-:W-:Y:S01]  /*0450*/  ISETP.GE.AND P0, PT, R0, 0x10, PT ;  /* 0x000000100000780c */ /* 0x000fe20003f06270 */
[----:B------:R-:W-:Y:S01]  /*0460*/  IMAD R7, R7, 0x40, R2 ;  /* 0x0000004007077824 */ /* 0x000fe200078e0202 */
[----:B------:R-:W-:-:S03]  /*0470*/  SHF.R.U32.HI R8, RZ, 0x2, R8 ;  /* 0x00000002ff087819 */ /* 0x000fc60000011608 */
[----:B-1----:R-:W-:Y:S01]  /*0480*/  IMAD.WIDE R6, R7, 0x4, R4 ;  /* 0x0000000407067825 */ /* 0x002fe200078e0204 */
[----:B------:R-:W-:Y:S01]  /*0490*/  LOP3.LUT R8, R8, 0xf0, RZ, 0xc0, !PT ;  /* 0x000000f008087812 */ /* 0x000fe200078ec0ff */
[----:B------:R-:W1:Y:S04]  /*04a0*/  LDS.128 R12, [R12] ;  /* 0x000000000c0c7984 */ /* 0x000e680000000c00 */
[----:B------:R-:W-:-:S04]  /*04b0*/  VIADD R8, R8, UR4 ;  /* 0x0000000408087c36 */ /* 0x000fc80008000000 */
[----:B------:R-:W-:Y:S01]  /*04c0*/  IMAD R8, R3, 0x4, R8 ;  /* 0x0000000403087824 */ /* 0x000fe200078e0208 */
[----:B-1----:R1:W-:Y:S01]  /*04d0*/  @!P1 STG.E.128 desc[UR6][R6.64], R12 ;  /* 0x0000000c06009986 */ /* 0x0023e2000c101d06 */
[----:B------:R-:W-:Y:S05]  /*04e0*/  @P0 EXIT ;  /* 0x000000000000094d */ /* 0x000fea0003800000 */
[----:B------:R-:W0:Y:S01]  /*04f0*/  LDS.128 R8, [R8+0x800] ;  /* 0x0008000008087984 */ /* 0x000e220000000c00 */
[----:B------:R-:W-:-:S04]  /*0500*/  IMAD R3, R0, 0x40, R2 ;  /* 0x0000004000037824 */ /* 0x000fc800078e0202 */
[----:B------:R-:W-:-:S05]  /*0510*/  IMAD.WIDE R4, R3, 0x4, R4 ;  /* 0x0000000403047825 */ /* 0x000fca00078e0204 */
[----:B0-----:R-:W-:Y:S01]  /*0520*/  STG.E.128 desc[UR6][R4.64], R8 ;  /* 0x0000000804007986 */ /* 0x001fe2000c101d06 */
[----:B------:R-:W-:Y:S05]  /*0530*/  EXIT ;  /* 0x000000000000794d */ /* 0x000fea0003800000 */
.L_x_0:
[----:B------:R-:W-:-:S00]  /*0540*/  BRA `(.L_x_0) ;  /* 0xfffffffc00fc7947 */ /* 0x000fc0000383ffff */
[----:B------:R-:W-:-:S00]  /*0550*/  NOP ;  /* 0x0000000000007918 */ /* 0x000fc00000000000 */
        /* <DEDUP_REMOVED lines=10> */
.L_x_1:


//--------------------- .nv.shared.triton_poi_fused_1 --------------------------
	.section	.nv.shared.triton_poi_fused_1,"aw",@nobits
	.sectionflags	@""
	.align	16
	.zero		1024


//--------------------- .nv.constant0.triton_poi_fused_1 --------------------------
	.section	.nv.constant0.triton_poi_fused_1,"a",@progbits
	.sectionflags	@""
	.align	4
.nv.constant0.triton_poi_fused_1:
	.zero		552
